//
// Generated by NVIDIA NVVM Compiler
//
// Compiler Build ID: CL-36424714
// Cuda compilation tools, release 13.0, V13.0.88
// Based on NVVM 20.0.0
//

.version 9.0
.target sm_100
.address_size 64

	// .globl	_Z11dummyKernelPi

.visible .entry _Z11dummyKernelPi(
	.param .u64 .ptr .align 1 _Z11dummyKernelPi_param_0
)
{
	.reg .pred 	%p<2>;
	.reg .b32 	%r<7>;
	.reg .b64 	%rd<3>;

	ld.param.u64 	%rd1, [_Z11dummyKernelPi_param_0];
	mov.u32 	%r1, %ctaid.x;
	mov.u32 	%r2, %ntid.x;
	mul.lo.s32 	%r3, %r1, %r2;
	mov.u32 	%r4, %tid.x;
	neg.s32 	%r5, %r4;
	setp.ne.s32 	%p1, %r3, %r5;
	@%p1 bra 	$L__BB0_2;
	cvta.to.global.u64 	%rd2, %rd1;
	mov.b32 	%r6, 42;
	st.global.u32 	[%rd2], %r6;
$L__BB0_2:
	ret;

}


// ===== COMPILED SASS (sm_100) =====

	.target	sm_100

	.elftype	@"ET_EXEC"


//--------------------- .note.nv.tkinfo           --------------------------
	.section	.note.nv.tkinfo,"",@"SHT_NOTE"
	.sectionflags	@"SHF_NOTE_NV_TKINFO"
	.tkinfo
        /*0018*/ 	.word	0x00000002
        /*0030*/ 	.string	""
        /*0030*/ 	.string	"ptxas"
        /*0030*/ 	.string	"Cuda compilation tools, release 13.0, V13.0.88"
        /*0030*/ 	.string	"Build cuda_13.0.r13.0/compiler.36424714_0"
        /*0030*/ 	.string	"-arch sm_100 -m 64 "



//--------------------- .note.nv.cuinfo           --------------------------
	.section	.note.nv.cuinfo,"",@"SHT_NOTE"
	.sectionflags	@"SHF_NOTE_NV_CUINFO"
        /*0018*/ 	.short	0x0002
        /*001a*/ 	.short	0x0064
        /*001c*/ 	.short	0x0082
	.zero		2


//--------------------- .nv.info                  --------------------------
	.section	.nv.info,"",@"SHT_CUDA_INFO"
	.align	4


	//----- nvinfo : EIATTR_REGCOUNT
	.align		4
        /*0000*/ 	.byte	0x04, 0x2f
        /*0002*/ 	.short	(.L_1 - .L_0)
	.align		4
.L_0:
        /*0004*/ 	.word	index@(_Z11dummyKernelPi)
        /*0008*/ 	.word	0x00000008


	//----- nvinfo : EIATTR_FRAME_SIZE
	.align		4
.L_1:
        /*000c*/ 	.byte	0x04, 0x11
        /*000e*/ 	.short	(.L_3 - .L_2)
	.align		4
.L_2:
        /*0010*/ 	.word	index@(_Z11dummyKernelPi)
        /*0014*/ 	.word	0x00000000


	//----- nvinfo : EIATTR_MIN_STACK_SIZE
	.align		4
.L_3:
        /*0018*/ 	.byte	0x04, 0x12
        /*001a*/ 	.short	(.L_5 - .L_4)
	.align		4
.L_4:
        /*001c*/ 	.word	index@(_Z11dummyKernelPi)
        /*0020*/ 	.word	0x00000000
.L_5:


//--------------------- .nv.compat                --------------------------
	.section	.nv.compat,"",@"SHT_CUDA_COMPAT_INFO"
	.align	4
        /*0000*/ 	.byte	0x02, 0x09, 0x00, 0x00, 0x02, 0x02, 0x01, 0x00, 0x02, 0x05, 0x05, 0x00, 0x03, 0x07, 0x01, 0x01
        /*0010*/ 	.byte	0x02, 0x03, 0x00, 0x00, 0x02, 0x06, 0x01, 0x00, 0x04, 0x0b, 0x08, 0x00, 0x09, 0x00, 0x00, 0x00
        /*0020*/ 	.byte	0x00, 0x00, 0x00, 0x00


//--------------------- .nv.info._Z11dummyKernelPi --------------------------
	.section	.nv.info._Z11dummyKernelPi,"",@"SHT_CUDA_INFO"
	.sectionflags	@""
	.align	4


	//----- nvinfo : EIATTR_CUDA_API_VERSION
	.align		4
        /*0000*/ 	.byte	0x04, 0x37
        /*0002*/ 	.short	(.L_7 - .L_6)
.L_6:
        /*0004*/ 	.word	0x00000082


	//----- nvinfo : EIATTR_KPARAM_INFO
	.align		4
.L_7:
        /*0008*/ 	.byte	0x04, 0x17
        /*000a*/ 	.short	(.L_9 - .L_8)
.L_8:
        /*000c*/ 	.word	0x00000000
        /*0010*/ 	.short	0x0000
        /*0012*/ 	.short	0x0000
        /*0014*/ 	.byte	0x00, 0xf5, 0x21, 0x00


	//----- nvinfo : EIATTR_SPARSE_MMA_MASK
	.align		4
.L_9:
        /*0018*/ 	.byte	0x03, 0x50
        /*001a*/ 	.short	0x0000


	//----- nvinfo : EIATTR_MAXREG_COUNT
	.align		4
        /*001c*/ 	.byte	0x03, 0x1b
        /*001e*/ 	.short	0x00ff


	//----- nvinfo : EIATTR_MERCURY_ISA_VERSION
	.align		4
        /*0020*/ 	.byte	0x03, 0x5f
        /*0022*/ 	.short	0x0101


	//----- nvinfo : EIATTR_VRC_CTA_INIT_COUNT
	.align		4
        /*0024*/ 	.byte	0x02, 0x4a
	.zero		1
	.zero		1


	//----- nvinfo : EIATTR_EXIT_INSTR_OFFSETS
	.align		4
        /*0028*/ 	.byte	0x04, 0x1c
        /*002a*/ 	.short	(.L_11 - .L_10)


	//   ....[0]....
.L_10:
        /*002c*/ 	.word	0x00000070


	//   ....[1]....
        /*0030*/ 	.word	0x000000c0


	//----- nvinfo : EIATTR_CBANK_PARAM_SIZE
	.align		4
.L_11:
        /*0034*/ 	.byte	0x03, 0x19
        /*0036*/ 	.short	0x0008


	//----- nvinfo : EIATTR_PARAM_CBANK
	.align		4
        /*0038*/ 	.byte	0x04, 0x0a
        /*003a*/ 	.short	(.L_13 - .L_12)
	.align		4
.L_12:
        /*003c*/ 	.word	index@(.nv.constant0._Z11dummyKernelPi)
        /*0040*/ 	.short	0x0380
        /*0042*/ 	.short	0x0008


	//----- nvinfo : EIATTR_SW_WAR
	.align		4
.L_13:
        /*0044*/ 	.byte	0x04, 0x36
        /*0046*/ 	.short	(.L_15 - .L_14)
.L_14:
        /*0048*/ 	.word	0x00000008
.L_15:


//--------------------- .nv.callgraph             --------------------------
	.section	.nv.callgraph,"",@"SHT_CUDA_CALLGRAPH"
	.align	4
	.sectionentsize	8
	.align		4
        /*0000*/ 	.word	0x00000000
	.align		4
        /*0004*/ 	.word	0xffffffff
	.align		4
        /*0008*/ 	.word	0x00000000
	.align		4
        /*000c*/ 	.word	0xfffffffe
	.align		4
        /*0010*/ 	.word	0x00000000
	.align		4
        /*0014*/ 	.word	0xfffffffd
	.align		4
        /*0018*/ 	.word	0x00000000
	.align		4
        /*001c*/ 	.word	0xfffffffc


//--------------------- .text._Z11dummyKernelPi   --------------------------
	.section	.text._Z11dummyKernelPi,"ax",@progbits
	.align	128
        .global         _Z11dummyKernelPi
        .type           _Z11dummyKernelPi,@function
        .size           _Z11dummyKernelPi,(.L_x_1 - _Z11dummyKernelPi)
        .other          _Z11dummyKernelPi,@"STO_CUDA_ENTRY STV_DEFAULT"
_Z11dummyKernelPi:
.text._Z11dummyKernelPi:
[----:B------:R-:W-:Y:S01]  /*0000*/  LDC R1, c[0x0][0x37c] ;  /* 0x0000df00ff017b82 */ /* 0x000fe20000000800 */
[----:B------:R-:W0:Y:S07]  /*0010*/  S2R R0, SR_TID.X ;  /* 0x0000000000007919 */ /* 0x000e2e0000002100 */
[----:B------:R-:W1:Y:S01]  /*0020*/  S2UR UR4, SR_CTAID.X ;  /* 0x00000000000479c3 */ /* 0x000e620000002500 */
[----:B------:R-:W1:Y:S02]  /*0030*/  LDCU UR5, c[0x0][0x360] ;  /* 0x00006c00ff0577ac */ /* 0x000e640008000800 */
[----:B-1----:R-:W-:Y:S01]  /*0040*/  UIMAD UR4, UR4, UR5, URZ ;  /* 0x00000005040472a4 */ /* 0x002fe2000f8e02ff */
[----:B0-----:R-:W-:-:S05]  /*0050*/  IMAD.MOV R0, RZ, RZ, -R0 ;  /* 0x000000ffff007224 */ /* 0x001fca00078e0a00 */
[----:B------:R-:W-:-:S13]  /*0060*/  ISETP.NE.AND P0, PT, R0, UR4, PT ;  /* 0x0000000400007c0c */ /* 0x000fda000bf05270 */
[----:B------:R-:W-:Y:S05]  /*0070*/  @P0 EXIT ;  /* 0x000000000000094d */ /* 0x000fea0003800000 */
[----:B------:R-:W0:Y:S01]  /*0080*/  LDC.64 R2, c[0x0][0x380] ;  /* 0x0000e000ff027b82 */ /* 0x000e220000000a00 */
[----:B------:R-:W0:Y:S01]  /*0090*/  LDCU.64 UR4, c[0x0][0x358] ;  /* 0x00006b00ff0477ac */ /* 0x000e220008000a00 */
[----:B------:R-:W-:-:S05]  /*00a0*/  HFMA2 R5, -RZ, RZ, 0, 2.50339508056640625e-06 ;  /* 0x0000002aff057431 */ /* 0x000fca00000001ff */
[----:B0-----:R-:W-:Y:S01]  /*00b0*/  STG.E desc[UR4][R2.64], R5 ;  /* 0x0000000502007986 */ /* 0x001fe2000c101904 */
[----:B------:R-:W-:Y:S05]  /*00c0*/  EXIT ;  /* 0x000000000000794d */ /* 0x000fea0003800000 */
.L_x_0:
[----:B------:R-:W-:-:S00]  /*00d0*/  BRA `(.L_x_0) ;  /* 0xfffffffc00fc7947 */ /* 0x000fc0000383ffff */
[----:B------:R-:W-:-:S00]  /*00e0*/  NOP ;  /* 0x0000000000007918 */ /* 0x000fc00000000000 */
        /* <DEDUP_REMOVED lines=9> */
.L_x_1:


//--------------------- .nv.shared.reserved.0     --------------------------
	.section	.nv.shared.reserved.0,"aw",@nobits
	.weak		__nv_reservedSMEM_offset_0_alias
	.size		__nv_reservedSMEM_offset_0_alias, 0, 64
	.other		__nv_reservedSMEM_offset_0_alias,@"STO_CUDA_RESERVED_SHARED STV_DEFAULT"
__nv_reservedSMEM_offset_0_alias:
	.zero		0
	.zero		64


//--------------------- .nv.constant0._Z11dummyKernelPi --------------------------
	.section	.nv.constant0._Z11dummyKernelPi,"a",@progbits
	.sectionflags	@""
	.align	4
.nv.constant0._Z11dummyKernelPi:
	.zero		904


//--------------------- SYMBOLS --------------------------

	.type		.nv.reservedSmem.offset0,@object
	.size		.nv.reservedSmem.offset0,0x4
